//
// Generated by NVIDIA NVVM Compiler
//
// Compiler Build ID: CL-36424714
// Cuda compilation tools, release 13.0, V13.0.88
// Based on NVVM 20.0.0
//

.version 9.0
.target sm_100
.address_size 64

	// .globl	_Z17set_offset_kerneliiPi

.visible .entry _Z17set_offset_kerneliiPi(
	.param .u32 _Z17set_offset_kerneliiPi_param_0,
	.param .u32 _Z17set_offset_kerneliiPi_param_1,
	.param .u64 .ptr .align 1 _Z17set_offset_kerneliiPi_param_2
)
{
	.reg .pred 	%p<15>;
	.reg .b32 	%r<67>;
	.reg .b64 	%rd<17>;

	ld.param.u32 	%r41, [_Z17set_offset_kerneliiPi_param_0];
	ld.param.u32 	%r42, [_Z17set_offset_kerneliiPi_param_1];
	ld.param.u64 	%rd2, [_Z17set_offset_kerneliiPi_param_2];
	cvta.to.global.u64 	%rd1, %rd2;
	mov.u32 	%r1, %tid.x;
	mov.u32 	%r2, %ctaid.x;
	mov.u32 	%r3, %ntid.x;
	mov.u32 	%r4, %nctaid.x;
	setp.lt.s32 	%p1, %r42, 1;
	@%p1 bra 	$L__BB0_22;
	and.b32  	%r5, %r42, 3;
	setp.lt.u32 	%p2, %r42, 4;
	mov.b32 	%r66, 0;
	@%p2 bra 	$L__BB0_12;
	and.b32  	%r66, %r42, 2147483644;
	neg.s32 	%r64, %r66;
	mul.lo.s32 	%r63, %r41, 3;
	shl.b32 	%r9, %r41, 2;
	shl.b32 	%r62, %r41, 1;
	add.s32 	%r45, %r4, %r2;
	mad.lo.s32 	%r59, %r3, %r45, %r1;
	mul.lo.s32 	%r46, %r3, %r4;
	shl.b32 	%r12, %r46, 2;
	shl.b32 	%r47, %r4, 1;
	add.s32 	%r48, %r2, %r47;
	mad.lo.s32 	%r58, %r3, %r48, %r1;
	mad.lo.s32 	%r49, %r4, 3, %r2;
	mad.lo.s32 	%r57, %r3, %r49, %r1;
	mad.lo.s32 	%r56, %r3, %r2, %r1;
	mov.b32 	%r60, 0;
	mov.u32 	%r61, %r41;
$L__BB0_3:
	.pragma "nounroll";
	setp.ge.s32 	%p3, %r56, %r42;
	@%p3 bra 	$L__BB0_5;
	mul.wide.s32 	%rd3, %r56, 4;
	add.s64 	%rd4, %rd1, %rd3;
	st.global.u32 	[%rd4], %r60;
$L__BB0_5:
	setp.ge.s32 	%p4, %r59, %r42;
	@%p4 bra 	$L__BB0_7;
	mul.wide.s32 	%rd5, %r59, 4;
	add.s64 	%rd6, %rd1, %rd5;
	st.global.u32 	[%rd6], %r61;
$L__BB0_7:
	setp.ge.s32 	%p5, %r58, %r42;
	@%p5 bra 	$L__BB0_9;
	mul.wide.s32 	%rd7, %r58, 4;
	add.s64 	%rd8, %rd1, %rd7;
	st.global.u32 	[%rd8], %r62;
$L__BB0_9:
	setp.ge.s32 	%p6, %r57, %r42;
	@%p6 bra 	$L__BB0_11;
	mul.wide.s32 	%rd9, %r57, 4;
	add.s64 	%rd10, %rd1, %rd9;
	st.global.u32 	[%rd10], %r63;
$L__BB0_11:
	add.s32 	%r64, %r64, 4;
	add.s32 	%r63, %r63, %r9;
	add.s32 	%r62, %r62, %r9;
	add.s32 	%r61, %r61, %r9;
	add.s32 	%r60, %r60, %r9;
	add.s32 	%r59, %r59, %r12;
	add.s32 	%r58, %r58, %r12;
	add.s32 	%r57, %r57, %r12;
	add.s32 	%r56, %r56, %r12;
	setp.ne.s32 	%p7, %r64, 0;
	@%p7 bra 	$L__BB0_3;
$L__BB0_12:
	setp.eq.s32 	%p8, %r5, 0;
	@%p8 bra 	$L__BB0_22;
	setp.eq.s32 	%p9, %r5, 1;
	@%p9 bra 	$L__BB0_19;
	mad.lo.s32 	%r35, %r66, %r4, %r2;
	mad.lo.s32 	%r36, %r35, %r3, %r1;
	setp.ge.s32 	%p10, %r36, %r42;
	@%p10 bra 	$L__BB0_16;
	mul.lo.s32 	%r50, %r66, %r41;
	mul.wide.s32 	%rd11, %r36, 4;
	add.s64 	%rd12, %rd1, %rd11;
	st.global.u32 	[%rd12], %r50;
$L__BB0_16:
	add.s32 	%r51, %r35, %r4;
	mad.lo.s32 	%r37, %r51, %r3, %r1;
	setp.ge.s32 	%p11, %r37, %r42;
	@%p11 bra 	$L__BB0_18;
	mad.lo.s32 	%r52, %r41, %r66, %r41;
	mul.wide.s32 	%rd13, %r37, 4;
	add.s64 	%rd14, %rd1, %rd13;
	st.global.u32 	[%rd14], %r52;
$L__BB0_18:
	add.s32 	%r66, %r66, 2;
$L__BB0_19:
	and.b32  	%r53, %r42, 1;
	setp.eq.b32 	%p12, %r53, 1;
	not.pred 	%p13, %p12;
	@%p13 bra 	$L__BB0_22;
	mad.lo.s32 	%r54, %r66, %r4, %r2;
	mad.lo.s32 	%r40, %r54, %r3, %r1;
	setp.ge.s32 	%p14, %r40, %r42;
	@%p14 bra 	$L__BB0_22;
	mul.lo.s32 	%r55, %r66, %r41;
	mul.wide.s32 	%rd15, %r40, 4;
	add.s64 	%rd16, %rd1, %rd15;
	st.global.u32 	[%rd16], %r55;
$L__BB0_22:
	ret;

}


// ===== COMPILED SASS (sm_100) =====

	.target	sm_100

	.elftype	@"ET_EXEC"


//--------------------- .note.nv.tkinfo           --------------------------
	.section	.note.nv.tkinfo,"",@"SHT_NOTE"
	.sectionflags	@"SHF_NOTE_NV_TKINFO"
	.tkinfo
        /*0018*/ 	.word	0x00000002
        /*0030*/ 	.string	""
        /*0030*/ 	.string	"ptxas"
        /*0030*/ 	.string	"Cuda compilation tools, release 13.0, V13.0.88"
        /*0030*/ 	.string	"Build cuda_13.0.r13.0/compiler.36424714_0"
        /*0030*/ 	.string	"-arch sm_100 -m 64 "



//--------------------- .note.nv.cuinfo           --------------------------
	.section	.note.nv.cuinfo,"",@"SHT_NOTE"
	.sectionflags	@"SHF_NOTE_NV_CUINFO"
        /*0018*/ 	.short	0x0002
        /*001a*/ 	.short	0x0064
        /*001c*/ 	.short	0x0082
	.zero		2


//--------------------- .nv.info                  --------------------------
	.section	.nv.info,"",@"SHT_CUDA_INFO"
	.align	4


	//----- nvinfo : EIATTR_REGCOUNT
	.align		4
        /*0000*/ 	.byte	0x04, 0x2f
        /*0002*/ 	.short	(.L_1 - .L_0)
	.align		4
.L_0:
        /*0004*/ 	.word	index@(_Z17set_offset_kerneliiPi)
        /*0008*/ 	.word	0x0000001d


	//----- nvinfo : EIATTR_FRAME_SIZE
	.align		4
.L_1:
        /*000c*/ 	.byte	0x04, 0x11
        /*000e*/ 	.short	(.L_3 - .L_2)
	.align		4
.L_2:
        /*0010*/ 	.word	index@(_Z17set_offset_kerneliiPi)
        /*0014*/ 	.word	0x00000000


	//----- nvinfo : EIATTR_MIN_STACK_SIZE
	.align		4
.L_3:
        /*0018*/ 	.byte	0x04, 0x12
        /*001a*/ 	.short	(.L_5 - .L_4)
	.align		4
.L_4:
        /*001c*/ 	.word	index@(_Z17set_offset_kerneliiPi)
        /*0020*/ 	.word	0x00000000
.L_5:


//--------------------- .nv.compat                --------------------------
	.section	.nv.compat,"",@"SHT_CUDA_COMPAT_INFO"
	.align	4
        /*0000*/ 	.byte	0x02, 0x09, 0x00, 0x00, 0x02, 0x02, 0x01, 0x00, 0x02, 0x05, 0x05, 0x00, 0x03, 0x07, 0x01, 0x01
        /*0010*/ 	.byte	0x02, 0x03, 0x00, 0x00, 0x02, 0x06, 0x01, 0x00, 0x04, 0x0b, 0x08, 0x00, 0x09, 0x00, 0x00, 0x00
        /*0020*/ 	.byte	0x00, 0x00, 0x00, 0x00


//--------------------- .nv.info._Z17set_offset_kerneliiPi --------------------------
	.section	.nv.info._Z17set_offset_kerneliiPi,"",@"SHT_CUDA_INFO"
	.sectionflags	@""
	.align	4


	//----- nvinfo : EIATTR_CUDA_API_VERSION
	.align		4
        /*0000*/ 	.byte	0x04, 0x37
        /*0002*/ 	.short	(.L_7 - .L_6)
.L_6:
        /*0004*/ 	.word	0x00000082


	//----- nvinfo : EIATTR_KPARAM_INFO
	.align		4
.L_7:
        /*0008*/ 	.byte	0x04, 0x17
        /*000a*/ 	.short	(.L_9 - .L_8)
.L_8:
        /*000c*/ 	.word	0x00000000
        /*0010*/ 	.short	0x0002
        /*0012*/ 	.short	0x0008
        /*0014*/ 	.byte	0x00, 0xf5, 0x21, 0x00


	//----- nvinfo : EIATTR_KPARAM_INFO
	.align		4
.L_9:
        /*0018*/ 	.byte	0x04, 0x17
        /*001a*/ 	.short	(.L_11 - .L_10)
.L_10:
        /*001c*/ 	.word	0x00000000
        /*0020*/ 	.short	0x0001
        /*0022*/ 	.short	0x0004
        /*0024*/ 	.byte	0x00, 0xf0, 0x11, 0x00


	//----- nvinfo : EIATTR_KPARAM_INFO
	.align		4
.L_11:
        /*0028*/ 	.byte	0x04, 0x17
        /*002a*/ 	.short	(.L_13 - .L_12)
.L_12:
        /*002c*/ 	.word	0x00000000
        /*0030*/ 	.short	0x0000
        /*0032*/ 	.short	0x0000
        /*0034*/ 	.byte	0x00, 0xf0, 0x11, 0x00


	//----- nvinfo : EIATTR_SPARSE_MMA_MASK
	.align		4
.L_13:
        /*0038*/ 	.byte	0x03, 0x50
        /*003a*/ 	.short	0x0000


	//----- nvinfo : EIATTR_MAXREG_COUNT
	.align		4
        /*003c*/ 	.byte	0x03, 0x1b
        /*003e*/ 	.short	0x00ff


	//----- nvinfo : EIATTR_MERCURY_ISA_VERSION
	.align		4
        /*0040*/ 	.byte	0x03, 0x5f
        /*0042*/ 	.short	0x0101


	//----- nvinfo : EIATTR_VRC_CTA_INIT_COUNT
	.align		4
        /*0044*/ 	.byte	0x02, 0x4a
	.zero		1
	.zero		1


	//----- nvinfo : EIATTR_EXIT_INSTR_OFFSETS
	.align		4
        /*0048*/ 	.byte	0x04, 0x1c
        /*004a*/ 	.short	(.L_15 - .L_14)


	//   ....[0]....
.L_14:
        /*004c*/ 	.word	0x00000040


	//   ....[1]....
        /*0050*/ 	.word	0x000003d0


	//   ....[2]....
        /*0054*/ 	.word	0x00000530


	//   ....[3]....
        /*0058*/ 	.word	0x00000570


	//   ....[4]....
        /*005c*/ 	.word	0x000005d0


	//----- nvinfo : EIATTR_CBANK_PARAM_SIZE
	.align		4
.L_15:
        /*0060*/ 	.byte	0x03, 0x19
        /*0062*/ 	.short	0x0010


	//----- nvinfo : EIATTR_PARAM_CBANK
	.align		4
        /*0064*/ 	.byte	0x04, 0x0a
        /*0066*/ 	.short	(.L_17 - .L_16)
	.align		4
.L_16:
        /*0068*/ 	.word	index@(.nv.constant0._Z17set_offset_kerneliiPi)
        /*006c*/ 	.short	0x0380
        /*006e*/ 	.short	0x0010


	//----- nvinfo : EIATTR_SW_WAR
	.align		4
.L_17:
        /*0070*/ 	.byte	0x04, 0x36
        /*0072*/ 	.short	(.L_19 - .L_18)
.L_18:
        /*0074*/ 	.word	0x00000008
.L_19:


//--------------------- .nv.callgraph             --------------------------
	.section	.nv.callgraph,"",@"SHT_CUDA_CALLGRAPH"
	.align	4
	.sectionentsize	8
	.align		4
        /*0000*/ 	.word	0x00000000
	.align		4
        /*0004*/ 	.word	0xffffffff
	.align		4
        /*0008*/ 	.word	0x00000000
	.align		4
        /*000c*/ 	.word	0xfffffffe
	.align		4
        /*0010*/ 	.word	0x00000000
	.align		4
        /*0014*/ 	.word	0xfffffffd
	.align		4
        /*0018*/ 	.word	0x00000000
	.align		4
        /*001c*/ 	.word	0xfffffffc


//--------------------- .text._Z17set_offset_kerneliiPi --------------------------
	.section	.text._Z17set_offset_kerneliiPi,"ax",@progbits
	.align	128
        .global         _Z17set_offset_kerneliiPi
        .type           _Z17set_offset_kerneliiPi,@function
        .size           _Z17set_offset_kerneliiPi,(.L_x_4 - _Z17set_offset_kerneliiPi)
        .other          _Z17set_offset_kerneliiPi,@"STO_CUDA_ENTRY STV_DEFAULT"
_Z17set_offset_kerneliiPi:
.text._Z17set_offset_kerneliiPi:
[----:B------:R-:W-:Y:S08]  /*0000*/  LDC R1, c[0x0][0x37c] ;  /* 0x0000df00ff017b82 */ /* 0x000ff00000000800 */
[----:B------:R-:W0:Y:S01]  /*0010*/  LDC R0, c[0x0][0x384] ;  /* 0x0000e100ff007b82 */ /* 0x000e220000000800 */
[----:B------:R-:W1:Y:S01]  /*0020*/  LDCU UR6, c[0x0][0x360] ;  /* 0x00006c00ff0677ac */ /* 0x000e620008000800 */
[----:B0-----:R-:W-:-:S13]  /*0030*/  ISETP.GE.AND P0, PT, R0, 0x1, PT ;  /* 0x000000010000780c */ /* 0x001fda0003f06270 */
[----:B-1----:R-:W-:Y:S05]  /*0040*/  @!P0 EXIT ;  /* 0x000000000000894d */ /* 0x002fea0003800000 */
[----:B------:R-:W0:Y:S01]  /*0050*/  LDC R3, c[0x0][0x370] ;  /* 0x0000dc00ff037b82 */ /* 0x000e220000000800 */
[----:B------:R-:W1:Y:S01]  /*0060*/  S2R R4, SR_CTAID.X ;  /* 0x0000000000047919 */ /* 0x000e620000002500 */
[C---:B------:R-:W-:Y:S01]  /*0070*/  ISETP.GE.U32.AND P1, PT, R0.reuse, 0x4, PT ;  /* 0x000000040000780c */ /* 0x040fe20003f26070 */
[----:B------:R-:W2:Y:S01]  /*0080*/  LDCU.64 UR8, c[0x0][0x358] ;  /* 0x00006b00ff0877ac */ /* 0x000ea20008000a00 */
[----:B------:R-:W-:Y:S01]  /*0090*/  LOP3.LUT R2, R0, 0x3, RZ, 0xc0, !PT ;  /* 0x0000000300027812 */ /* 0x000fe200078ec0ff */
[----:B------:R-:W3:Y:S01]  /*00a0*/  S2R R7, SR_TID.X ;  /* 0x0000000000077919 */ /* 0x000ee20000002100 */
[----:B------:R-:W-:Y:S02]  /*00b0*/  HFMA2 R5, -RZ, RZ, 0, 0 ;  /* 0x00000000ff057431 */ /* 0x000fe400000001ff */
[----:B------:R-:W-:-:S07]  /*00c0*/  ISETP.NE.AND P0, PT, R2, RZ, PT ;  /* 0x000000ff0200720c */ /* 0x000fce0003f05270 */
[----:B------:R-:W-:Y:S06]  /*00d0*/  @!P1 BRA `(.L_x_0) ;  /* 0x0000000000bc9947 */ /* 0x000fec0003800000 */
[----:B------:R-:W4:Y:S01]  /*00e0*/  LDCU UR4, c[0x0][0x380] ;  /* 0x00007000ff0477ac */ /* 0x000f220008000800 */
[----:B------:R-:W5:Y:S01]  /*00f0*/  LDC R20, c[0x0][0x380] ;  /* 0x0000e000ff147b82 */ /* 0x000f620000000800 */
[C---:B01----:R-:W-:Y:S01]  /*0100*/  LEA R6, R3.reuse, R4, 0x1 ;  /* 0x0000000403067211 */ /* 0x043fe200078e08ff */
[----:B------:R-:W-:Y:S01]  /*0110*/  IMAD R12, R3, 0x3, R4 ;  /* 0x00000003030c7824 */ /* 0x000fe200078e0204 */
[----:B------:R-:W-:Y:S01]  /*0120*/  LOP3.LUT R5, R0, 0x7ffffffc, RZ, 0xc0, !PT ;  /* 0x7ffffffc00057812 */ /* 0x000fe200078ec0ff */
[----:B------:R-:W-:Y:S02]  /*0130*/  IMAD.IADD R0, R4, 0x1, R3 ;  /* 0x0000000104007824 */ /* 0x000fe400078e0203 */
[----:B---3--:R-:W-:Y:S01]  /*0140*/  IMAD R21, R6, UR6, R7 ;  /* 0x0000000606157c24 */ /* 0x008fe2000f8e0207 */
[----:B------:R-:W-:Y:S01]  /*0150*/  IADD3 R26, PT, PT, -R5, RZ, RZ ;  /* 0x000000ff051a7210 */ /* 0x000fe20007ffe1ff */
[----:B------:R-:W0:Y:S01]  /*0160*/  LDC R8, c[0x0][0x384] ;  /* 0x0000e100ff087b82 */ /* 0x000e220000000800 */
[----:B------:R-:W-:-:S02]  /*0170*/  IMAD R10, R3, UR6, RZ ;  /* 0x00000006030a7c24 */ /* 0x000fc4000f8e02ff */
[--C-:B------:R-:W-:Y:S02]  /*0180*/  IMAD R25, R4, UR6, R7.reuse ;  /* 0x0000000604197c24 */ /* 0x100fe4000f8e0207 */
[----:B------:R-:W-:Y:S02]  /*0190*/  IMAD.MOV.U32 R22, RZ, RZ, RZ ;  /* 0x000000ffff167224 */ /* 0x000fe400078e00ff */
[--C-:B------:R-:W-:Y:S01]  /*01a0*/  IMAD R11, R0, UR6, R7.reuse ;  /* 0x00000006000b7c24 */ /* 0x100fe2000f8e0207 */
[----:B------:R-:W1:Y:S01]  /*01b0*/  LDC R9, c[0x0][0x380] ;  /* 0x0000e000ff097b82 */ /* 0x000e620000000800 */
[----:B----4-:R-:W-:Y:S01]  /*01c0*/  UIMAD UR5, UR4, 0x3, URZ ;  /* 0x00000003040578a4 */ /* 0x010fe2000f8e02ff */
[----:B------:R-:W-:Y:S01]  /*01d0*/  IMAD R23, R12, UR6, R7 ;  /* 0x000000060c177c24 */ /* 0x000fe2000f8e0207 */
[----:B------:R-:W-:-:S04]  /*01e0*/  USHF.L.U32 UR4, UR4, 0x1, URZ ;  /* 0x0000000104047899 */ /* 0x000fc800080006ff */
[----:B------:R-:W-:Y:S02]  /*01f0*/  IMAD.U32 R24, RZ, RZ, UR5 ;  /* 0x00000005ff187e24 */ /* 0x000fe4000f8e00ff */
[----:B------:R-:W-:-:S07]  /*0200*/  MOV R6, UR4 ;  /* 0x0000000400067c02 */ /* 0x000fce0008000f00 */
.L_x_1:
[----:B0-----:R-:W-:Y:S01]  /*0210*/  IMAD.MOV.U32 R0, RZ, RZ, R8 ;  /* 0x000000ffff007224 */ /* 0x001fe200078e0008 */
[----:B------:R-:W-:-:S04]  /*0220*/  IADD3 R26, PT, PT, R26, 0x4, RZ ;  /* 0x000000041a1a7810 */ /* 0x000fc80007ffe0ff */
[-C--:B------:R-:W-:Y:S02]  /*0230*/  ISETP.GE.AND P1, PT, R25, R0.reuse, PT ;  /* 0x000000001900720c */ /* 0x080fe40003f26270 */
[-C--:B------:R-:W-:Y:S02]  /*0240*/  ISETP.GE.AND P2, PT, R11, R0.reuse, PT ;  /* 0x000000000b00720c */ /* 0x080fe40003f46270 */
[-C--:B------:R-:W-:Y:S02]  /*0250*/  ISETP.GE.AND P3, PT, R21, R0.reuse, PT ;  /* 0x000000001500720c */ /* 0x080fe40003f66270 */
[----:B------:R-:W-:-:S07]  /*0260*/  ISETP.GE.AND P4, PT, R23, R0, PT ;  /* 0x000000001700720c */ /* 0x000fce0003f86270 */
[----:B------:R-:W0:Y:S08]  /*0270*/  @!P1 LDC.64 R18, c[0x0][0x388] ;  /* 0x0000e200ff129b82 */ /* 0x000e300000000a00 */
[----:B------:R-:W3:Y:S08]  /*0280*/  @!P2 LDC.64 R16, c[0x0][0x388] ;  /* 0x0000e200ff10ab82 */ /* 0x000ef00000000a00 */
[----:B------:R-:W4:Y:S08]  /*0290*/  @!P3 LDC.64 R12, c[0x0][0x388] ;  /* 0x0000e200ff0cbb82 */ /* 0x000f300000000a00 */
[----:B------:R-:W1:Y:S01]  /*02a0*/  @!P4 LDC.64 R14, c[0x0][0x388] ;  /* 0x0000e200ff0ecb82 */ /* 0x000e620000000a00 */
[----:B0-----:R-:W-:Y:S01]  /*02b0*/  @!P1 IMAD.WIDE R18, R25, 0x4, R18 ;  /* 0x0000000419129825 */ /* 0x001fe200078e0212 */
[----:B------:R-:W-:-:S04]  /*02c0*/  LEA R25, R10, R25, 0x2 ;  /* 0x000000190a197211 */ /* 0x000fc800078e10ff */
[----:B--2---:R1:W-:Y:S01]  /*02d0*/  @!P1 STG.E desc[UR8][R18.64], R22 ;  /* 0x0000001612009986 */ /* 0x0043e2000c101908 */
[----:B------:R-:W-:Y:S01]  /*02e0*/  ISETP.NE.AND P1, PT, R26, RZ, PT ;  /* 0x000000ff1a00720c */ /* 0x000fe20003f25270 */
[----:B---3--:R-:W-:-:S04]  /*02f0*/  @!P2 IMAD.WIDE R16, R11, 0x4, R16 ;  /* 0x000000040b10a825 */ /* 0x008fc800078e0210 */
[C---:B------:R-:W-:Y:S01]  /*0300*/  IMAD R11, R10.reuse, 0x4, R11 ;  /* 0x000000040a0b7824 */ /* 0x040fe200078e020b */
[----:B-----5:R0:W-:Y:S01]  /*0310*/  @!P2 STG.E desc[UR8][R16.64], R20 ;  /* 0x000000141000a986 */ /* 0x0201e2000c101908 */
[----:B----4-:R-:W-:Y:S01]  /*0320*/  @!P3 IMAD.WIDE R12, R21, 0x4, R12 ;  /* 0x00000004150cb825 */ /* 0x010fe200078e020c */
[----:B------:R-:W-:-:S03]  /*0330*/  LEA R21, R10, R21, 0x2 ;  /* 0x000000150a157211 */ /* 0x000fc600078e10ff */
[----:B-1----:R-:W-:Y:S01]  /*0340*/  IMAD R22, R9, 0x4, R22 ;  /* 0x0000000409167824 */ /* 0x002fe200078e0216 */
[----:B------:R1:W-:Y:S01]  /*0350*/  @!P3 STG.E desc[UR8][R12.64], R6 ;  /* 0x000000060c00b986 */ /* 0x0003e2000c101908 */
[----:B------:R-:W-:Y:S01]  /*0360*/  @!P4 IMAD.WIDE R14, R23, 0x4, R14 ;  /* 0x00000004170ec825 */ /* 0x000fe200078e020e */
[----:B------:R-:W-:Y:S02]  /*0370*/  LEA R23, R10, R23, 0x2 ;  /* 0x000000170a177211 */ /* 0x000fe400078e10ff */
[C---:B0-----:R-:W-:Y:S02]  /*0380*/  LEA R20, R9.reuse, R20, 0x2 ;  /* 0x0000001409147211 */ /* 0x041fe400078e10ff */
[----:B------:R0:W-:Y:S01]  /*0390*/  @!P4 STG.E desc[UR8][R14.64], R24 ;  /* 0x000000180e00c986 */ /* 0x0001e2000c101908 */
[C---:B-1----:R-:W-:Y:S01]  /*03a0*/  LEA R6, R9.reuse, R6, 0x2 ;  /* 0x0000000609067211 */ /* 0x042fe200078e10ff */
[----:B0-----:R-:W-:Y:S01]  /*03b0*/  IMAD R24, R9, 0x4, R24 ;  /* 0x0000000409187824 */ /* 0x001fe200078e0218 */
[----:B------:R-:W-:Y:S06]  /*03c0*/  @P1 BRA `(.L_x_1) ;  /* 0xfffffffc00901947 */ /* 0x000fec000383ffff */
.L_x_0:
[----:B--2---:R-:W-:Y:S05]  /*03d0*/  @!P0 EXIT ;  /* 0x000000000000894d */ /* 0x004fea0003800000 */
[----:B------:R-:W-:-:S13]  /*03e0*/  ISETP.NE.AND P0, PT, R2, 0x1, PT ;  /* 0x000000010200780c */ /* 0x000fda0003f05270 */
[----:B------:R-:W-:Y:S05]  /*03f0*/  @!P0 BRA `(.L_x_2) ;  /* 0x0000000000448947 */ /* 0x000fea0003800000 */
[----:B01----:R-:W-:-:S04]  /*0400*/  IMAD R6, R5, R3, R4 ;  /* 0x0000000305067224 */ /* 0x003fc800078e0204 */
[C---:B---3--:R-:W-:Y:S01]  /*0410*/  IMAD R13, R6.reuse, UR6, R7 ;  /* 0x00000006060d7c24 */ /* 0x048fe2000f8e0207 */
[----:B------:R-:W-:-:S04]  /*0420*/  IADD3 R2, PT, PT, R6, R3, RZ ;  /* 0x0000000306027210 */ /* 0x000fc80007ffe0ff */
[----:B------:R-:W-:Y:S01]  /*0430*/  ISETP.GE.AND P0, PT, R13, R0, PT ;  /* 0x000000000d00720c */ /* 0x000fe20003f06270 */
[----:B------:R-:W-:-:S05]  /*0440*/  IMAD R15, R2, UR6, R7 ;  /* 0x00000006020f7c24 */ /* 0x000fca000f8e0207 */
[----:B------:R-:W-:-:S07]  /*0450*/  ISETP.GE.AND P1, PT, R15, R0, PT ;  /* 0x000000000f00720c */ /* 0x000fce0003f26270 */
[----:B------:R-:W0:Y:S08]  /*0460*/  @!P0 LDC.64 R8, c[0x0][0x388] ;  /* 0x0000e200ff088b82 */ /* 0x000e300000000a00 */
[----:B------:R-:W1:Y:S08]  /*0470*/  @!P1 LDC.64 R10, c[0x0][0x388] ;  /* 0x0000e200ff0a9b82 */ /* 0x000e700000000a00 */
[----:B------:R-:W2:Y:S08]  /*0480*/  @!P0 LDC R2, c[0x0][0x380] ;  /* 0x0000e000ff028b82 */ /* 0x000eb00000000800 */
[----:B------:R-:W3:Y:S01]  /*0490*/  @!P1 LDC R6, c[0x0][0x380] ;  /* 0x0000e000ff069b82 */ /* 0x000ee20000000800 */
[----:B0-----:R-:W-:-:S04]  /*04a0*/  @!P0 IMAD.WIDE R8, R13, 0x4, R8 ;  /* 0x000000040d088825 */ /* 0x001fc800078e0208 */
[----:B-1----:R-:W-:-:S04]  /*04b0*/  @!P1 IMAD.WIDE R10, R15, 0x4, R10 ;  /* 0x000000040f0a9825 */ /* 0x002fc800078e020a */
[----:B--2---:R-:W-:-:S05]  /*04c0*/  @!P0 IMAD R13, R5, R2, RZ ;  /* 0x00000002050d8224 */ /* 0x004fca00078e02ff */
[----:B------:R2:W-:Y:S01]  /*04d0*/  @!P0 STG.E desc[UR8][R8.64], R13 ;  /* 0x0000000d08008986 */ /* 0x0005e2000c101908 */
[C---:B---3--:R-:W-:Y:S01]  /*04e0*/  @!P1 IMAD R15, R5.reuse, R6, R6 ;  /* 0x00000006050f9224 */ /* 0x048fe200078e0206 */
[----:B------:R-:W-:-:S04]  /*04f0*/  IADD3 R5, PT, PT, R5, 0x2, RZ ;  /* 0x0000000205057810 */ /* 0x000fc80007ffe0ff */
[----:B------:R2:W-:Y:S03]  /*0500*/  @!P1 STG.E desc[UR8][R10.64], R15 ;  /* 0x0000000f0a009986 */ /* 0x0005e6000c101908 */
.L_x_2:
[----:B------:R-:W-:-:S04]  /*0510*/  LOP3.LUT R2, R0, 0x1, RZ, 0xc0, !PT ;  /* 0x0000000100027812 */ /* 0x000fc800078ec0ff */
[----:B------:R-:W-:-:S13]  /*0520*/  ISETP.NE.U32.AND P0, PT, R2, 0x1, PT ;  /* 0x000000010200780c */ /* 0x000fda0003f05070 */
[----:B------:R-:W-:Y:S05]  /*0530*/  @P0 EXIT ;  /* 0x000000000000094d */ /* 0x000fea0003800000 */
[----:B01----:R-:W-:-:S04]  /*0540*/  IMAD R4, R3, R5, R4 ;  /* 0x0000000503047224 */ /* 0x003fc800078e0204 */
[----:B---3--:R-:W-:-:S05]  /*0550*/  IMAD R7, R4, UR6, R7 ;  /* 0x0000000604077c24 */ /* 0x008fca000f8e0207 */
[----:B------:R-:W-:-:S13]  /*0560*/  ISETP.GE.AND P0, PT, R7, R0, PT ;  /* 0x000000000700720c */ /* 0x000fda0003f06270 */
[----:B------:R-:W-:Y:S05]  /*0570*/  @P0 EXIT ;  /* 0x000000000000094d */ /* 0x000fea0003800000 */
[----:B------:R-:W0:Y:S01]  /*0580*/  LDC.64 R2, c[0x0][0x388] ;  /* 0x0000e200ff027b82 */ /* 0x000e220000000a00 */
[----:B------:R-:W1:Y:S02]  /*0590*/  LDCU UR4, c[0x0][0x380] ;  /* 0x00007000ff0477ac */ /* 0x000e640008000800 */
[----:B-1----:R-:W-:Y:S02]  /*05a0*/  IMAD R5, R5, UR4, RZ ;  /* 0x0000000405057c24 */ /* 0x002fe4000f8e02ff */
[----:B0-----:R-:W-:-:S05]  /*05b0*/  IMAD.WIDE R2, R7, 0x4, R2 ;  /* 0x0000000407027825 */ /* 0x001fca00078e0202 */
[----:B------:R-:W-:Y:S01]  /*05c0*/  STG.E desc[UR8][R2.64], R5 ;  /* 0x0000000502007986 */ /* 0x000fe2000c101908 */
[----:B------:R-:W-:Y:S05]  /*05d0*/  EXIT ;  /* 0x000000000000794d */ /* 0x000fea0003800000 */
.L_x_3:
[----:B------:R-:W-:-:S00]  /*05e0*/  BRA `(.L_x_3) ;  /* 0xfffffffc00fc7947 */ /* 0x000fc0000383ffff */
[----:B------:R-:W-:-:S00]  /*05f0*/  NOP ;  /* 0x0000000000007918 */ /* 0x000fc00000000000 */
        /* <DEDUP_REMOVED lines=8> */
.L_x_4:


//--------------------- .nv.shared.reserved.0     --------------------------
	.section	.nv.shared.reserved.0,"aw",@nobits
	.weak		__nv_reservedSMEM_offset_0_alias
	.size		__nv_reservedSMEM_offset_0_alias, 0, 64
	.other		__nv_reservedSMEM_offset_0_alias,@"STO_CUDA_RESERVED_SHARED STV_DEFAULT"
__nv_reservedSMEM_offset_0_alias:
	.zero		0
	.zero		64


//--------------------- .nv.constant0._Z17set_offset_kerneliiPi --------------------------
	.section	.nv.constant0._Z17set_offset_kerneliiPi,"a",@progbits
	.sectionflags	@""
	.align	4
.nv.constant0._Z17set_offset_kerneliiPi:
	.zero		912


//--------------------- SYMBOLS --------------------------

	.type		.nv.reservedSmem.offset0,@object
	.size		.nv.reservedSmem.offset0,0x4
